//
// Generated by NVIDIA NVVM Compiler
//
// Compiler Build ID: CL-36424714
// Cuda compilation tools, release 13.0, V13.0.88
// Based on NVVM 20.0.0
//

.version 9.0
.target sm_100
.address_size 64

	// .globl	_Z10reduction1PiS_

.visible .entry _Z10reduction1PiS_(
	.param .u64 .ptr .align 1 _Z10reduction1PiS__param_0,
	.param .u64 .ptr .align 1 _Z10reduction1PiS__param_1
)
{
	.reg .pred 	%p<5>;
	.reg .b32 	%r<17>;
	.reg .b64 	%rd<9>;

	ld.param.u64 	%rd4, [_Z10reduction1PiS__param_0];
	ld.param.u64 	%rd3, [_Z10reduction1PiS__param_1];
	cvta.to.global.u64 	%rd1, %rd4;
	mov.u32 	%r7, %ctaid.x;
	mov.u32 	%r1, %ntid.x;
	mul.lo.s32 	%r2, %r7, %r1;
	mov.u32 	%r3, %tid.x;
	setp.lt.u32 	%p1, %r1, 2;
	@%p1 bra 	$L__BB0_5;
	add.s32 	%r9, %r2, %r3;
	mul.wide.s32 	%rd5, %r9, 4;
	add.s64 	%rd2, %rd1, %rd5;
	shr.u32 	%r4, %r1, 1;
	mov.b32 	%r16, 1;
$L__BB0_2:
	shl.b32 	%r6, %r16, 1;
	add.s32 	%r10, %r6, -1;
	and.b32  	%r11, %r10, %r3;
	setp.ne.s32 	%p2, %r11, 0;
	@%p2 bra 	$L__BB0_4;
	ld.global.u32 	%r12, [%rd2];
	mul.wide.u32 	%rd6, %r16, 4;
	add.s64 	%rd7, %rd2, %rd6;
	ld.global.u32 	%r13, [%rd7];
	add.s32 	%r14, %r13, %r12;
	st.global.u32 	[%rd2], %r14;
$L__BB0_4:
	bar.sync 	0;
	setp.le.u32 	%p3, %r6, %r4;
	mov.u32 	%r16, %r6;
	@%p3 bra 	$L__BB0_2;
$L__BB0_5:
	setp.ne.s32 	%p4, %r3, 0;
	@%p4 bra 	$L__BB0_7;
	ld.global.u32 	%r15, [%rd1];
	cvta.to.global.u64 	%rd8, %rd3;
	st.global.u32 	[%rd8], %r15;
$L__BB0_7:
	ret;

}


// ===== COMPILED SASS (sm_100) =====

	.target	sm_100

	.elftype	@"ET_EXEC"


//--------------------- .note.nv.tkinfo           --------------------------
	.section	.note.nv.tkinfo,"",@"SHT_NOTE"
	.sectionflags	@"SHF_NOTE_NV_TKINFO"
	.tkinfo
        /*0018*/ 	.word	0x00000002
        /*0030*/ 	.string	""
        /*0030*/ 	.string	"ptxas"
        /*0030*/ 	.string	"Cuda compilation tools, release 13.0, V13.0.88"
        /*0030*/ 	.string	"Build cuda_13.0.r13.0/compiler.36424714_0"
        /*0030*/ 	.string	"-arch sm_100 -m 64 "



//--------------------- .note.nv.cuinfo           --------------------------
	.section	.note.nv.cuinfo,"",@"SHT_NOTE"
	.sectionflags	@"SHF_NOTE_NV_CUINFO"
        /*0018*/ 	.short	0x0002
        /*001a*/ 	.short	0x0064
        /*001c*/ 	.short	0x0082
	.zero		2


//--------------------- .nv.info                  --------------------------
	.section	.nv.info,"",@"SHT_CUDA_INFO"
	.align	4


	//----- nvinfo : EIATTR_REGCOUNT
	.align		4
        /*0000*/ 	.byte	0x04, 0x2f
        /*0002*/ 	.short	(.L_1 - .L_0)
	.align		4
.L_0:
        /*0004*/ 	.word	index@(_Z10reduction1PiS_)
        /*0008*/ 	.word	0x0000000c


	//----- nvinfo : EIATTR_FRAME_SIZE
	.align		4
.L_1:
        /*000c*/ 	.byte	0x04, 0x11
        /*000e*/ 	.short	(.L_3 - .L_2)
	.align		4
.L_2:
        /*0010*/ 	.word	index@(_Z10reduction1PiS_)
        /*0014*/ 	.word	0x00000000


	//----- nvinfo : EIATTR_MIN_STACK_SIZE
	.align		4
.L_3:
        /*0018*/ 	.byte	0x04, 0x12
        /*001a*/ 	.short	(.L_5 - .L_4)
	.align		4
.L_4:
        /*001c*/ 	.word	index@(_Z10reduction1PiS_)
        /*0020*/ 	.word	0x00000000
.L_5:


//--------------------- .nv.compat                --------------------------
	.section	.nv.compat,"",@"SHT_CUDA_COMPAT_INFO"
	.align	4
        /*0000*/ 	.byte	0x02, 0x09, 0x00, 0x00, 0x02, 0x02, 0x01, 0x00, 0x02, 0x05, 0x05, 0x00, 0x03, 0x07, 0x01, 0x01
        /*0010*/ 	.byte	0x02, 0x03, 0x00, 0x00, 0x02, 0x06, 0x01, 0x00, 0x04, 0x0b, 0x08, 0x00, 0x09, 0x00, 0x00, 0x00
        /*0020*/ 	.byte	0x00, 0x00, 0x00, 0x00


//--------------------- .nv.info._Z10reduction1PiS_ --------------------------
	.section	.nv.info._Z10reduction1PiS_,"",@"SHT_CUDA_INFO"
	.sectionflags	@""
	.align	4


	//----- nvinfo : EIATTR_CUDA_API_VERSION
	.align		4
        /*0000*/ 	.byte	0x04, 0x37
        /*0002*/ 	.short	(.L_7 - .L_6)
.L_6:
        /*0004*/ 	.word	0x00000082


	//----- nvinfo : EIATTR_KPARAM_INFO
	.align		4
.L_7:
        /*0008*/ 	.byte	0x04, 0x17
        /*000a*/ 	.short	(.L_9 - .L_8)
.L_8:
        /*000c*/ 	.word	0x00000000
        /*0010*/ 	.short	0x0001
        /*0012*/ 	.short	0x0008
        /*0014*/ 	.byte	0x00, 0xf5, 0x21, 0x00


	//----- nvinfo : EIATTR_KPARAM_INFO
	.align		4
.L_9:
        /*0018*/ 	.byte	0x04, 0x17
        /*001a*/ 	.short	(.L_11 - .L_10)
.L_10:
        /*001c*/ 	.word	0x00000000
        /*0020*/ 	.short	0x0000
        /*0022*/ 	.short	0x0000
        /*0024*/ 	.byte	0x00, 0xf5, 0x21, 0x00


	//----- nvinfo : EIATTR_SPARSE_MMA_MASK
	.align		4
.L_11:
        /*0028*/ 	.byte	0x03, 0x50
        /*002a*/ 	.short	0x0000


	//----- nvinfo : EIATTR_MAXREG_COUNT
	.align		4
        /*002c*/ 	.byte	0x03, 0x1b
        /*002e*/ 	.short	0x00ff


	//----- nvinfo : EIATTR_NUM_BARRIERS
	.align		4
        /*0030*/ 	.byte	0x02, 0x4c
        /*0032*/ 	.byte	0x01
	.zero		1


	//----- nvinfo : EIATTR_MERCURY_ISA_VERSION
	.align		4
        /*0034*/ 	.byte	0x03, 0x5f
        /*0036*/ 	.short	0x0101


	//----- nvinfo : EIATTR_VRC_CTA_INIT_COUNT
	.align		4
        /*0038*/ 	.byte	0x02, 0x4a
	.zero		1
	.zero		1


	//----- nvinfo : EIATTR_EXIT_INSTR_OFFSETS
	.align		4
        /*003c*/ 	.byte	0x04, 0x1c
        /*003e*/ 	.short	(.L_13 - .L_12)


	//   ....[0]....
.L_12:
        /*0040*/ 	.word	0x000001d0


	//   ....[1]....
        /*0044*/ 	.word	0x00000220


	//----- nvinfo : EIATTR_CRS_STACK_SIZE
	.align		4
.L_13:
        /*0048*/ 	.byte	0x04, 0x1e
        /*004a*/ 	.short	(.L_15 - .L_14)
.L_14:
        /*004c*/ 	.word	0x00000000


	//----- nvinfo : EIATTR_CBANK_PARAM_SIZE
	.align		4
.L_15:
        /*0050*/ 	.byte	0x03, 0x19
        /*0052*/ 	.short	0x0010


	//----- nvinfo : EIATTR_PARAM_CBANK
	.align		4
        /*0054*/ 	.byte	0x04, 0x0a
        /*0056*/ 	.short	(.L_17 - .L_16)
	.align		4
.L_16:
        /*0058*/ 	.word	index@(.nv.constant0._Z10reduction1PiS_)
        /*005c*/ 	.short	0x0380
        /*005e*/ 	.short	0x0010


	//----- nvinfo : EIATTR_SW_WAR
	.align		4
.L_17:
        /*0060*/ 	.byte	0x04, 0x36
        /*0062*/ 	.short	(.L_19 - .L_18)
.L_18:
        /*0064*/ 	.word	0x00000008
.L_19:


//--------------------- .nv.callgraph             --------------------------
	.section	.nv.callgraph,"",@"SHT_CUDA_CALLGRAPH"
	.align	4
	.sectionentsize	8
	.align		4
        /*0000*/ 	.word	0x00000000
	.align		4
        /*0004*/ 	.word	0xffffffff
	.align		4
        /*0008*/ 	.word	0x00000000
	.align		4
        /*000c*/ 	.word	0xfffffffe
	.align		4
        /*0010*/ 	.word	0x00000000
	.align		4
        /*0014*/ 	.word	0xfffffffd
	.align		4
        /*0018*/ 	.word	0x00000000
	.align		4
        /*001c*/ 	.word	0xfffffffc


//--------------------- .text._Z10reduction1PiS_  --------------------------
	.section	.text._Z10reduction1PiS_,"ax",@progbits
	.align	128
        .global         _Z10reduction1PiS_
        .type           _Z10reduction1PiS_,@function
        .size           _Z10reduction1PiS_,(.L_x_5 - _Z10reduction1PiS_)
        .other          _Z10reduction1PiS_,@"STO_CUDA_ENTRY STV_DEFAULT"
_Z10reduction1PiS_:
.text._Z10reduction1PiS_:
[----:B------:R-:W-:Y:S01]  /*0000*/  LDC R1, c[0x0][0x37c] ;  /* 0x0000df00ff017b82 */ /* 0x000fe20000000800 */
[----:B------:R-:W0:Y:S01]  /*0010*/  LDCU UR5, c[0x0][0x360] ;  /* 0x00006c00ff0577ac */ /* 0x000e220008000800 */
[----:B------:R-:W1:Y:S01]  /*0020*/  S2R R9, SR_TID.X ;  /* 0x0000000000097919 */ /* 0x000e620000002100 */
[----:B------:R-:W2:Y:S01]  /*0030*/  LDCU.64 UR6, c[0x0][0x358] ;  /* 0x00006b00ff0677ac */ /* 0x000ea20008000a00 */
[----:B0-----:R-:W-:-:S09]  /*0040*/  UISETP.GE.U32.AND UP0, UPT, UR5, 0x2, UPT ;  /* 0x000000020500788c */ /* 0x001fd2000bf06070 */
[----:B--2---:R-:W-:Y:S05]  /*0050*/  BRA.U !UP0, `(.L_x_0) ;  /* 0x0000000108587547 */ /* 0x004fea000b800000 */
[----:B------:R-:W0:Y:S01]  /*0060*/  S2UR UR4, SR_CTAID.X ;  /* 0x00000000000479c3 */ /* 0x000e220000002500 */
[----:B------:R-:W-:-:S07]  /*0070*/  IMAD.MOV.U32 R7, RZ, RZ, 0x1 ;  /* 0x00000001ff077424 */ /* 0x000fce00078e00ff */
[----:B------:R-:W2:Y:S01]  /*0080*/  LDC.64 R2, c[0x0][0x380] ;  /* 0x0000e000ff027b82 */ /* 0x000ea20000000a00 */
[----:B0-----:R-:W-:Y:S02]  /*0090*/  UIMAD UR4, UR4, UR5, URZ ;  /* 0x00000005040472a4 */ /* 0x001fe4000f8e02ff */
[----:B------:R-:W-:-:S04]  /*00a0*/  USHF.R.U32.HI UR5, URZ, 0x1, UR5 ;  /* 0x00000001ff057899 */ /* 0x000fc80008011605 */
[----:B-1----:R-:W-:-:S04]  /*00b0*/  VIADD R5, R9, UR4 ;  /* 0x0000000409057c36 */ /* 0x002fc80008000000 */
[----:B--2---:R-:W-:-:S07]  /*00c0*/  IMAD.WIDE R2, R5, 0x4, R2 ;  /* 0x0000000405027825 */ /* 0x004fce00078e0202 */
.L_x_3:
[----:B------:R-:W-:Y:S01]  /*00d0*/  SHF.L.U32 R6, R7, 0x1, RZ ;  /* 0x0000000107067819 */ /* 0x000fe200000006ff */
[----:B------:R-:W-:Y:S04]  /*00e0*/  BSSY.RECONVERGENT B0, `(.L_x_1) ;  /* 0x0000009000007945 */ /* 0x000fe80003800200 */
[----:B------:R-:W-:-:S05]  /*00f0*/  VIADD R0, R6, 0xffffffff ;  /* 0xffffffff06007836 */ /* 0x000fca0000000000 */
[----:B------:R-:W-:-:S13]  /*0100*/  LOP3.LUT P0, RZ, R0, R9, RZ, 0xc0, !PT ;  /* 0x0000000900ff7212 */ /* 0x000fda000780c0ff */
[----:B------:R-:W-:Y:S05]  /*0110*/  @P0 BRA `(.L_x_2) ;  /* 0x0000000000140947 */ /* 0x000fea0003800000 */
[----:B------:R-:W-:Y:S01]  /*0120*/  IMAD.WIDE.U32 R4, R7, 0x4, R2 ;  /* 0x0000000407047825 */ /* 0x000fe200078e0002 */
[----:B------:R-:W2:Y:S05]  /*0130*/  LDG.E R0, desc[UR6][R2.64] ;  /* 0x0000000602007981 */ /* 0x000eaa000c1e1900 */
[----:B------:R-:W2:Y:S02]  /*0140*/  LDG.E R5, desc[UR6][R4.64] ;  /* 0x0000000604057981 */ /* 0x000ea4000c1e1900 */
[----:B--2---:R-:W-:-:S05]  /*0150*/  IADD3 R7, PT, PT, R0, R5, RZ ;  /* 0x0000000500077210 */ /* 0x004fca0007ffe0ff */
[----:B------:R0:W-:Y:S02]  /*0160*/  STG.E desc[UR6][R2.64], R7 ;  /* 0x0000000702007986 */ /* 0x0001e4000c101906 */
.L_x_2:
[----:B------:R-:W-:Y:S05]  /*0170*/  BSYNC.RECONVERGENT B0 ;  /* 0x0000000000007941 */ /* 0x000fea0003800200 */
.L_x_1:
[----:B------:R-:W-:Y:S01]  /*0180*/  BAR.SYNC.DEFER_BLOCKING 0x0 ;  /* 0x0000000000007b1d */ /* 0x000fe20000010000 */
[----:B------:R-:W-:Y:S02]  /*0190*/  ISETP.GT.U32.AND P0, PT, R6, UR5, PT ;  /* 0x0000000506007c0c */ /* 0x000fe4000bf04070 */
[----:B0-----:R-:W-:-:S11]  /*01a0*/  MOV R7, R6 ;  /* 0x0000000600077202 */ /* 0x001fd60000000f00 */
[----:B------:R-:W-:Y:S05]  /*01b0*/  @!P0 BRA `(.L_x_3) ;  /* 0xfffffffc00c48947 */ /* 0x000fea000383ffff */
.L_x_0:
[----:B-1----:R-:W-:-:S13]  /*01c0*/  ISETP.NE.AND P0, PT, R9, RZ, PT ;  /* 0x000000ff0900720c */ /* 0x002fda0003f05270 */
[----:B------:R-:W-:Y:S05]  /*01d0*/  @P0 EXIT ;  /* 0x000000000000094d */ /* 0x000fea0003800000 */
[----:B------:R-:W0:Y:S02]  /*01e0*/  LDC.64 R2, c[0x0][0x380] ;  /* 0x0000e000ff027b82 */ /* 0x000e240000000a00 */
[----:B0-----:R-:W2:Y:S06]  /*01f0*/  LDG.E R3, desc[UR6][R2.64] ;  /* 0x0000000602037981 */ /* 0x001eac000c1e1900 */
[----:B------:R-:W2:Y:S02]  /*0200*/  LDC.64 R4, c[0x0][0x388] ;  /* 0x0000e200ff047b82 */ /* 0x000ea40000000a00 */
[----:B--2---:R-:W-:Y:S01]  /*0210*/  STG.E desc[UR6][R4.64], R3 ;  /* 0x0000000304007986 */ /* 0x004fe2000c101906 */
[----:B------:R-:W-:Y:S05]  /*0220*/  EXIT ;  /* 0x000000000000794d */ /* 0x000fea0003800000 */
.L_x_4:
[----:B------:R-:W-:-:S00]  /*0230*/  BRA `(.L_x_4) ;  /* 0xfffffffc00fc7947 */ /* 0x000fc0000383ffff */
[----:B------:R-:W-:-:S00]  /*0240*/  NOP ;  /* 0x0000000000007918 */ /* 0x000fc00000000000 */
        /* <DEDUP_REMOVED lines=11> */
.L_x_5:


//--------------------- .nv.shared.reserved.0     --------------------------
	.section	.nv.shared.reserved.0,"aw",@nobits
	.weak		__nv_reservedSMEM_offset_0_alias
	.size		__nv_reservedSMEM_offset_0_alias, 0, 64
	.other		__nv_reservedSMEM_offset_0_alias,@"STO_CUDA_RESERVED_SHARED STV_DEFAULT"
__nv_reservedSMEM_offset_0_alias:
	.zero		0
	.zero		64


//--------------------- .nv.constant0._Z10reduction1PiS_ --------------------------
	.section	.nv.constant0._Z10reduction1PiS_,"a",@progbits
	.sectionflags	@""
	.align	4
.nv.constant0._Z10reduction1PiS_:
	.zero		912


//--------------------- SYMBOLS --------------------------

	.type		.nv.reservedSmem.offset0,@object
	.size		.nv.reservedSmem.offset0,0x4
